//
// Generated by NVIDIA NVVM Compiler
//
// Compiler Build ID: CL-36424714
// Cuda compilation tools, release 13.0, V13.0.88
// Based on NVVM 20.0.0
//

.version 9.0
.target sm_100
.address_size 64

	// .globl	_Z11calculaDistiPjS_

.visible .entry _Z11calculaDistiPjS_(
	.param .u32 _Z11calculaDistiPjS__param_0,
	.param .u64 .ptr .align 1 _Z11calculaDistiPjS__param_1,
	.param .u64 .ptr .align 1 _Z11calculaDistiPjS__param_2
)
{
	.reg .pred 	%p<10>;
	.reg .b32 	%r<122>;
	.reg .b64 	%rd<63>;

	ld.param.u32 	%r29, [_Z11calculaDistiPjS__param_0];
	ld.param.u64 	%rd11, [_Z11calculaDistiPjS__param_1];
	cvta.to.global.u64 	%rd1, %rd11;
	mov.u32 	%r30, %ctaid.y;
	mov.u32 	%r31, %ntid.y;
	mov.u32 	%r32, %tid.y;
	mad.lo.s32 	%r1, %r30, %r31, %r32;
	mov.u32 	%r33, %ctaid.x;
	mov.u32 	%r34, %ntid.x;
	mov.u32 	%r35, %tid.x;
	mad.lo.s32 	%r2, %r33, %r34, %r35;
	max.s32 	%r36, %r1, %r2;
	setp.ge.s32 	%p1, %r36, %r29;
	@%p1 bra 	$L__BB0_13;
	mul.lo.s32 	%r3, %r1, %r29;
	and.b32  	%r4, %r29, 7;
	setp.lt.u32 	%p2, %r29, 8;
	mov.b32 	%r121, 2147483647;
	mov.b32 	%r116, 0;
	@%p2 bra 	$L__BB0_4;
	and.b32  	%r41, %r29, 2147483640;
	neg.s32 	%r110, %r41;
	mul.wide.s32 	%rd12, %r29, 12;
	add.s64 	%rd2, %rd1, %rd12;
	mul.wide.s32 	%rd13, %r29, 16;
	add.s64 	%rd3, %rd1, %rd13;
	mul.wide.s32 	%rd14, %r29, 20;
	add.s64 	%rd4, %rd1, %rd14;
	mul.wide.s32 	%rd15, %r29, 24;
	add.s64 	%rd5, %rd1, %rd15;
	mul.wide.s32 	%rd16, %r29, 28;
	add.s64 	%rd6, %rd1, %rd16;
	mul.wide.u32 	%rd17, %r3, 4;
	add.s64 	%rd18, %rd17, %rd1;
	add.s64 	%rd62, %rd18, 16;
	mov.b32 	%r121, 2147483647;
	mov.u32 	%r109, %r2;
$L__BB0_3:
	.pragma "nounroll";
	and.b32  	%r116, %r29, 2147483640;
	mul.wide.s32 	%rd19, %r109, 4;
	mul.wide.s32 	%rd20, %r29, 4;
	add.s64 	%rd21, %rd1, %rd19;
	add.s64 	%rd22, %rd21, %rd20;
	mul.wide.s32 	%rd23, %r29, 8;
	add.s64 	%rd24, %rd21, %rd23;
	add.s64 	%rd25, %rd2, %rd19;
	add.s64 	%rd26, %rd3, %rd19;
	add.s64 	%rd27, %rd4, %rd19;
	add.s64 	%rd28, %rd5, %rd19;
	add.s64 	%rd29, %rd6, %rd19;
	ld.global.u32 	%r42, [%rd62+-16];
	ld.global.u32 	%r43, [%rd21];
	add.s32 	%r44, %r43, %r42;
	min.u32 	%r45, %r44, %r121;
	ld.global.u32 	%r46, [%rd62+-12];
	ld.global.u32 	%r47, [%rd22];
	add.s32 	%r48, %r47, %r46;
	min.u32 	%r49, %r48, %r45;
	ld.global.u32 	%r50, [%rd62+-8];
	ld.global.u32 	%r51, [%rd24];
	add.s32 	%r52, %r51, %r50;
	min.u32 	%r53, %r52, %r49;
	ld.global.u32 	%r54, [%rd62+-4];
	ld.global.u32 	%r55, [%rd25];
	add.s32 	%r56, %r55, %r54;
	min.u32 	%r57, %r56, %r53;
	ld.global.u32 	%r58, [%rd62];
	ld.global.u32 	%r59, [%rd26];
	add.s32 	%r60, %r59, %r58;
	min.u32 	%r61, %r60, %r57;
	ld.global.u32 	%r62, [%rd62+4];
	ld.global.u32 	%r63, [%rd27];
	add.s32 	%r64, %r63, %r62;
	min.u32 	%r65, %r64, %r61;
	ld.global.u32 	%r66, [%rd62+8];
	ld.global.u32 	%r67, [%rd28];
	add.s32 	%r68, %r67, %r66;
	min.u32 	%r69, %r68, %r65;
	ld.global.u32 	%r70, [%rd62+12];
	ld.global.u32 	%r71, [%rd29];
	add.s32 	%r72, %r71, %r70;
	min.u32 	%r121, %r72, %r69;
	add.s32 	%r110, %r110, 8;
	shl.b32 	%r73, %r29, 3;
	add.s32 	%r109, %r109, %r73;
	add.s64 	%rd62, %rd62, 32;
	setp.ne.s32 	%p3, %r110, 0;
	@%p3 bra 	$L__BB0_3;
$L__BB0_4:
	setp.eq.s32 	%p4, %r4, 0;
	@%p4 bra 	$L__BB0_12;
	and.b32  	%r16, %r29, 3;
	setp.lt.u32 	%p5, %r4, 4;
	@%p5 bra 	$L__BB0_7;
	add.s32 	%r75, %r116, %r3;
	mul.wide.u32 	%rd30, %r75, 4;
	add.s64 	%rd31, %rd1, %rd30;
	ld.global.u32 	%r76, [%rd31];
	mad.lo.s32 	%r77, %r116, %r29, %r2;
	mul.wide.s32 	%rd32, %r77, 4;
	add.s64 	%rd33, %rd1, %rd32;
	ld.global.u32 	%r78, [%rd33];
	add.s32 	%r79, %r78, %r76;
	min.u32 	%r80, %r79, %r121;
	cvt.u64.u32 	%rd34, %r3;
	cvt.u64.u32 	%rd35, %r116;
	add.s64 	%rd36, %rd35, %rd34;
	shl.b64 	%rd37, %rd36, 2;
	add.s64 	%rd38, %rd1, %rd37;
	ld.global.u32 	%r81, [%rd38+4];
	mul.wide.s32 	%rd39, %r29, 4;
	add.s64 	%rd40, %rd33, %rd39;
	ld.global.u32 	%r82, [%rd40];
	add.s32 	%r83, %r82, %r81;
	min.u32 	%r84, %r83, %r80;
	ld.global.u32 	%r85, [%rd38+8];
	add.s64 	%rd41, %rd40, %rd39;
	ld.global.u32 	%r86, [%rd41];
	add.s32 	%r87, %r86, %r85;
	min.u32 	%r88, %r87, %r84;
	ld.global.u32 	%r89, [%rd38+12];
	add.s64 	%rd42, %rd41, %rd39;
	ld.global.u32 	%r90, [%rd42];
	add.s32 	%r91, %r90, %r89;
	min.u32 	%r121, %r91, %r88;
	add.s32 	%r116, %r116, 4;
$L__BB0_7:
	setp.eq.s32 	%p6, %r16, 0;
	@%p6 bra 	$L__BB0_12;
	setp.eq.s32 	%p7, %r16, 1;
	@%p7 bra 	$L__BB0_10;
	add.s32 	%r93, %r116, %r3;
	mul.wide.u32 	%rd43, %r93, 4;
	add.s64 	%rd44, %rd1, %rd43;
	ld.global.u32 	%r94, [%rd44];
	mad.lo.s32 	%r95, %r116, %r29, %r2;
	mul.wide.s32 	%rd45, %r95, 4;
	add.s64 	%rd46, %rd1, %rd45;
	ld.global.u32 	%r96, [%rd46];
	add.s32 	%r97, %r96, %r94;
	min.u32 	%r98, %r97, %r121;
	cvt.u64.u32 	%rd47, %r3;
	cvt.u64.u32 	%rd48, %r116;
	add.s64 	%rd49, %rd48, %rd47;
	shl.b64 	%rd50, %rd49, 2;
	add.s64 	%rd51, %rd1, %rd50;
	ld.global.u32 	%r99, [%rd51+4];
	mul.wide.s32 	%rd52, %r29, 4;
	add.s64 	%rd53, %rd46, %rd52;
	ld.global.u32 	%r100, [%rd53];
	add.s32 	%r101, %r100, %r99;
	min.u32 	%r121, %r101, %r98;
	add.s32 	%r116, %r116, 2;
$L__BB0_10:
	and.b32  	%r102, %r29, 1;
	setp.eq.b32 	%p8, %r102, 1;
	not.pred 	%p9, %p8;
	@%p9 bra 	$L__BB0_12;
	add.s32 	%r103, %r116, %r3;
	mul.wide.u32 	%rd54, %r103, 4;
	add.s64 	%rd55, %rd1, %rd54;
	ld.global.u32 	%r104, [%rd55];
	mad.lo.s32 	%r105, %r116, %r29, %r2;
	mul.wide.s32 	%rd56, %r105, 4;
	add.s64 	%rd57, %rd1, %rd56;
	ld.global.u32 	%r106, [%rd57];
	add.s32 	%r107, %r106, %r104;
	min.u32 	%r121, %r107, %r121;
$L__BB0_12:
	ld.param.u64 	%rd61, [_Z11calculaDistiPjS__param_2];
	add.s32 	%r108, %r3, %r2;
	cvta.to.global.u64 	%rd58, %rd61;
	mul.wide.s32 	%rd59, %r108, 4;
	add.s64 	%rd60, %rd58, %rd59;
	st.global.u32 	[%rd60], %r121;
$L__BB0_13:
	ret;

}


// ===== COMPILED SASS (sm_100) =====

	.target	sm_100

	.elftype	@"ET_EXEC"


//--------------------- .note.nv.tkinfo           --------------------------
	.section	.note.nv.tkinfo,"",@"SHT_NOTE"
	.sectionflags	@"SHF_NOTE_NV_TKINFO"
	.tkinfo
        /*0018*/ 	.word	0x00000002
        /*0030*/ 	.string	""
        /*0030*/ 	.string	"ptxas"
        /*0030*/ 	.string	"Cuda compilation tools, release 13.0, V13.0.88"
        /*0030*/ 	.string	"Build cuda_13.0.r13.0/compiler.36424714_0"
        /*0030*/ 	.string	"-arch sm_100 -m 64 "



//--------------------- .note.nv.cuinfo           --------------------------
	.section	.note.nv.cuinfo,"",@"SHT_NOTE"
	.sectionflags	@"SHF_NOTE_NV_CUINFO"
        /*0018*/ 	.short	0x0002
        /*001a*/ 	.short	0x0064
        /*001c*/ 	.short	0x0082
	.zero		2


//--------------------- .nv.info                  --------------------------
	.section	.nv.info,"",@"SHT_CUDA_INFO"
	.align	4


	//----- nvinfo : EIATTR_REGCOUNT
	.align		4
        /*0000*/ 	.byte	0x04, 0x2f
        /*0002*/ 	.short	(.L_1 - .L_0)
	.align		4
.L_0:
        /*0004*/ 	.word	index@(_Z11calculaDistiPjS_)
        /*0008*/ 	.word	0x0000001e


	//----- nvinfo : EIATTR_FRAME_SIZE
	.align		4
.L_1:
        /*000c*/ 	.byte	0x04, 0x11
        /*000e*/ 	.short	(.L_3 - .L_2)
	.align		4
.L_2:
        /*0010*/ 	.word	index@(_Z11calculaDistiPjS_)
        /*0014*/ 	.word	0x00000000


	//----- nvinfo : EIATTR_MIN_STACK_SIZE
	.align		4
.L_3:
        /*0018*/ 	.byte	0x04, 0x12
        /*001a*/ 	.short	(.L_5 - .L_4)
	.align		4
.L_4:
        /*001c*/ 	.word	index@(_Z11calculaDistiPjS_)
        /*0020*/ 	.word	0x00000000
.L_5:


//--------------------- .nv.compat                --------------------------
	.section	.nv.compat,"",@"SHT_CUDA_COMPAT_INFO"
	.align	4
        /*0000*/ 	.byte	0x02, 0x09, 0x00, 0x00, 0x02, 0x02, 0x01, 0x00, 0x02, 0x05, 0x05, 0x00, 0x03, 0x07, 0x01, 0x01
        /*0010*/ 	.byte	0x02, 0x03, 0x00, 0x00, 0x02, 0x06, 0x01, 0x00, 0x04, 0x0b, 0x08, 0x00, 0x09, 0x00, 0x00, 0x00
        /*0020*/ 	.byte	0x00, 0x00, 0x00, 0x00


//--------------------- .nv.info._Z11calculaDistiPjS_ --------------------------
	.section	.nv.info._Z11calculaDistiPjS_,"",@"SHT_CUDA_INFO"
	.sectionflags	@""
	.align	4


	//----- nvinfo : EIATTR_CUDA_API_VERSION
	.align		4
        /*0000*/ 	.byte	0x04, 0x37
        /*0002*/ 	.short	(.L_7 - .L_6)
.L_6:
        /*0004*/ 	.word	0x00000082


	//----- nvinfo : EIATTR_KPARAM_INFO
	.align		4
.L_7:
        /*0008*/ 	.byte	0x04, 0x17
        /*000a*/ 	.short	(.L_9 - .L_8)
.L_8:
        /*000c*/ 	.word	0x00000000
        /*0010*/ 	.short	0x0002
        /*0012*/ 	.short	0x0010
        /*0014*/ 	.byte	0x00, 0xf5, 0x21, 0x00


	//----- nvinfo : EIATTR_KPARAM_INFO
	.align		4
.L_9:
        /*0018*/ 	.byte	0x04, 0x17
        /*001a*/ 	.short	(.L_11 - .L_10)
.L_10:
        /*001c*/ 	.word	0x00000000
        /*0020*/ 	.short	0x0001
        /*0022*/ 	.short	0x0008
        /*0024*/ 	.byte	0x00, 0xf5, 0x21, 0x00


	//----- nvinfo : EIATTR_KPARAM_INFO
	.align		4
.L_11:
        /*0028*/ 	.byte	0x04, 0x17
        /*002a*/ 	.short	(.L_13 - .L_12)
.L_12:
        /*002c*/ 	.word	0x00000000
        /*0030*/ 	.short	0x0000
        /*0032*/ 	.short	0x0000
        /*0034*/ 	.byte	0x00, 0xf0, 0x11, 0x00


	//----- nvinfo : EIATTR_SPARSE_MMA_MASK
	.align		4
.L_13:
        /*0038*/ 	.byte	0x03, 0x50
        /*003a*/ 	.short	0x0000


	//----- nvinfo : EIATTR_MAXREG_COUNT
	.align		4
        /*003c*/ 	.byte	0x03, 0x1b
        /*003e*/ 	.short	0x00ff


	//----- nvinfo : EIATTR_MERCURY_ISA_VERSION
	.align		4
        /*0040*/ 	.byte	0x03, 0x5f
        /*0042*/ 	.short	0x0101


	//----- nvinfo : EIATTR_VRC_CTA_INIT_COUNT
	.align		4
        /*0044*/ 	.byte	0x02, 0x4a
	.zero		1
	.zero		1


	//----- nvinfo : EIATTR_EXIT_INSTR_OFFSETS
	.align		4
        /*0048*/ 	.byte	0x04, 0x1c
        /*004a*/ 	.short	(.L_15 - .L_14)


	//   ....[0]....
.L_14:
        /*004c*/ 	.word	0x000000c0


	//   ....[1]....
        /*0050*/ 	.word	0x00000a50


	//----- nvinfo : EIATTR_CBANK_PARAM_SIZE
	.align		4
.L_15:
        /*0054*/ 	.byte	0x03, 0x19
        /*0056*/ 	.short	0x0018


	//----- nvinfo : EIATTR_PARAM_CBANK
	.align		4
        /*0058*/ 	.byte	0x04, 0x0a
        /*005a*/ 	.short	(.L_17 - .L_16)
	.align		4
.L_16:
        /*005c*/ 	.word	index@(.nv.constant0._Z11calculaDistiPjS_)
        /*0060*/ 	.short	0x0380
        /*0062*/ 	.short	0x0018


	//----- nvinfo : EIATTR_SW_WAR
	.align		4
.L_17:
        /*0064*/ 	.byte	0x04, 0x36
        /*0066*/ 	.short	(.L_19 - .L_18)
.L_18:
        /*0068*/ 	.word	0x00000008
.L_19:


//--------------------- .nv.callgraph             --------------------------
	.section	.nv.callgraph,"",@"SHT_CUDA_CALLGRAPH"
	.align	4
	.sectionentsize	8
	.align		4
        /*0000*/ 	.word	0x00000000
	.align		4
        /*0004*/ 	.word	0xffffffff
	.align		4
        /*0008*/ 	.word	0x00000000
	.align		4
        /*000c*/ 	.word	0xfffffffe
	.align		4
        /*0010*/ 	.word	0x00000000
	.align		4
        /*0014*/ 	.word	0xfffffffd
	.align		4
        /*0018*/ 	.word	0x00000000
	.align		4
        /*001c*/ 	.word	0xfffffffc


//--------------------- .text._Z11calculaDistiPjS_ --------------------------
	.section	.text._Z11calculaDistiPjS_,"ax",@progbits
	.align	128
        .global         _Z11calculaDistiPjS_
        .type           _Z11calculaDistiPjS_,@function
        .size           _Z11calculaDistiPjS_,(.L_x_5 - _Z11calculaDistiPjS_)
        .other          _Z11calculaDistiPjS_,@"STO_CUDA_ENTRY STV_DEFAULT"
_Z11calculaDistiPjS_:
.text._Z11calculaDistiPjS_:
[----:B------:R-:W-:Y:S01]  /*0000*/  LDC R1, c[0x0][0x37c] ;  /* 0x0000df00ff017b82 */ /* 0x000fe20000000800 */
[----:B------:R-:W0:Y:S07]  /*0010*/  S2R R0, SR_TID.Y ;  /* 0x0000000000007919 */ /* 0x000e2e0000002200 */
[----:B------:R-:W0:Y:S01]  /*0020*/  S2UR UR4, SR_CTAID.Y ;  /* 0x00000000000479c3 */ /* 0x000e220000002600 */
[----:B------:R-:W1:Y:S01]  /*0030*/  LDCU UR16, c[0x0][0x380] ;  /* 0x00007000ff1077ac */ /* 0x000e620008000800 */
[----:B------:R-:W2:Y:S06]  /*0040*/  S2R R3, SR_TID.X ;  /* 0x0000000000037919 */ /* 0x000eac0000002100 */
[----:B------:R-:W0:Y:S08]  /*0050*/  LDC R13, c[0x0][0x364] ;  /* 0x0000d900ff0d7b82 */ /* 0x000e300000000800 */
[----:B------:R-:W2:Y:S08]  /*0060*/  S2UR UR5, SR_CTAID.X ;  /* 0x00000000000579c3 */ /* 0x000eb00000002500 */
[----:B------:R-:W2:Y:S01]  /*0070*/  LDC R2, c[0x0][0x360] ;  /* 0x0000d800ff027b82 */ /* 0x000ea20000000800 */
[----:B0-----:R-:W-:-:S02]  /*0080*/  IMAD R13, R13, UR4, R0 ;  /* 0x000000040d0d7c24 */ /* 0x001fc4000f8e0200 */
[----:B--2---:R-:W-:-:S05]  /*0090*/  IMAD R0, R2, UR5, R3 ;  /* 0x0000000502007c24 */ /* 0x004fca000f8e0203 */
[----:B------:R-:W-:-:S04]  /*00a0*/  VIMNMX R2, PT, PT, R13, R0, !PT ;  /* 0x000000000d027248 */ /* 0x000fc80007fe0100 */
[----:B-1----:R-:W-:-:S13]  /*00b0*/  ISETP.GE.AND P0, PT, R2, UR16, PT ;  /* 0x0000001002007c0c */ /* 0x002fda000bf06270 */
[----:B------:R-:W-:Y:S05]  /*00c0*/  @P0 EXIT ;  /* 0x000000000000094d */ /* 0x000fea0003800000 */
[----:B------:R-:W-:Y:S02]  /*00d0*/  UISETP.GE.U32.AND UP0, UPT, UR16, 0x8, UPT ;  /* 0x000000081000788c */ /* 0x000fe4000bf06070 */
[----:B------:R-:W-:Y:S01]  /*00e0*/  IMAD R13, R13, UR16, RZ ;  /* 0x000000100d0d7c24 */ /* 0x000fe2000f8e02ff */
[----:B------:R-:W0:Y:S01]  /*00f0*/  LDCU.64 UR14, c[0x0][0x358] ;  /* 0x00006b00ff0e77ac */ /* 0x000e220008000a00 */
[----:B------:R-:W-:Y:S01]  /*0100*/  IMAD.MOV.U32 R12, RZ, RZ, 0x7fffffff ;  /* 0x7fffffffff0c7424 */ /* 0x000fe200078e00ff */
[----:B------:R-:W-:-:S04]  /*0110*/  UMOV UR4, URZ ;  /* 0x000000ff00047c82 */ /* 0x000fc80008000000 */
[----:B------:R-:W-:Y:S05]  /*0120*/  BRA.U !UP0, `(.L_x_0) ;  /* 0x0000000108f87547 */ /* 0x000fea000b800000 */
[----:B------:R-:W1:Y:S01]  /*0130*/  LDCU.64 UR18, c[0x0][0x388] ;  /* 0x00007100ff1277ac */ /* 0x000e620008000a00 */
[----:B------:R-:W-:Y:S01]  /*0140*/  HFMA2 R2, -RZ, RZ, 0, 2.384185791015625e-07 ;  /* 0x00000004ff027431 */ /* 0x000fe200000001ff */
[----:B------:R-:W-:Y:S01]  /*0150*/  MOV R12, 0x7fffffff ;  /* 0x7fffffff000c7802 */ /* 0x000fe20000000f00 */
[----:B------:R-:W-:Y:S01]  /*0160*/  IMAD.MOV.U32 R14, RZ, RZ, R0 ;  /* 0x000000ffff0e7224 */ /* 0x000fe200078e0000 */
[----:B------:R-:W-:-:S04]  /*0170*/  ULOP3.LUT UR4, UR16, 0x7ffffff8, URZ, 0xc0, !UPT ;  /* 0x7ffffff810047892 */ /* 0x000fc8000f8ec0ff */
[----:B------:R-:W-:Y:S01]  /*0180*/  UIADD3 UR4, UPT, UPT, -UR4, URZ, URZ ;  /* 0x000000ff04047290 */ /* 0x000fe2000fffe1ff */
[----:B-1----:R-:W-:Y:S01]  /*0190*/  IMAD.WIDE.U32 R2, R13, R2, UR18 ;  /* 0x000000120d027e25 */ /* 0x002fe2000f8e0002 */
[----:B------:R-:W-:Y:S02]  /*01a0*/  UIMAD.WIDE UR6, UR16, 0x10, UR18 ;  /* 0x00000010100678a5 */ /* 0x000fe4000f8e0212 */
[----:B------:R-:W-:Y:S01]  /*01b0*/  UIMAD.WIDE UR8, UR16, 0x14, UR18 ;  /* 0x00000014100878a5 */ /* 0x000fe2000f8e0212 */
[----:B------:R-:W-:Y:S01]  /*01c0*/  IADD3 R2, P0, PT, R2, 0x10, RZ ;  /* 0x0000001002027810 */ /* 0x000fe20007f1e0ff */
[----:B------:R-:W-:Y:S02]  /*01d0*/  UIMAD.WIDE UR10, UR16, 0x18, UR18 ;  /* 0x00000018100a78a5 */ /* 0x000fe4000f8e0212 */
[----:B------:R-:W-:Y:S02]  /*01e0*/  UIMAD.WIDE UR12, UR16, 0x1c, UR18 ;  /* 0x0000001c100c78a5 */ /* 0x000fe4000f8e0212 */
[----:B------:R-:W-:-:S10]  /*01f0*/  IMAD.X R3, RZ, RZ, R3, P0 ;  /* 0x000000ffff037224 */ /* 0x000fd400000e0603 */
.L_x_1:
[----:B------:R-:W-:Y:S01]  /*0200*/  MOV R5, 0x4 ;  /* 0x0000000400057802 */ /* 0x000fe20000000f00 */
[----:B------:R-:W-:Y:S01]  /*0210*/  IMAD.U32 R9, RZ, RZ, UR16 ;  /* 0x00000010ff097e24 */ /* 0x000fe2000f8e00ff */
[----:B0-----:R-:W2:Y:S01]  /*0220*/  LDG.E R22, desc[UR14][R2.64+-0x10] ;  /* 0xfffff00e02167981 */ /* 0x001ea2000c1e1900 */
[----:B------:R-:W-:Y:S01]  /*0230*/  IMAD.U32 R25, RZ, RZ, UR16 ;  /* 0x00000010ff197e24 */ /* 0x000fe2000f8e00ff */
[----:B------:R-:W-:Y:S02]  /*0240*/  UIMAD.WIDE UR20, UR16, 0xc, UR18 ;  /* 0x0000000c101478a5 */ /* 0x000fe4000f8e0212 */
[----:B------:R-:W-:Y:S01]  /*0250*/  IMAD.WIDE R4, R14, R5, UR18 ;  /* 0x000000120e047e25 */ /* 0x000fe2000f8e0205 */
[----:B------:R-:W-:Y:S01]  /*0260*/  MOV R11, 0x4 ;  /* 0x00000004000b7802 */ /* 0x000fe20000000f00 */
[----:B------:R-:W3:Y:S02]  /*0270*/  LDG.E R20, desc[UR14][R2.64+-0xc] ;  /* 0xfffff40e02147981 */ /* 0x000ee4000c1e1900 */
[----:B------:R-:W-:-:S02]  /*0280*/  IMAD.WIDE R8, R9, 0x4, R4 ;  /* 0x0000000409087825 */ /* 0x000fc400078e0204 */
[----:B------:R0:W2:Y:S01]  /*0290*/  LDG.E R21, desc[UR14][R4.64] ;  /* 0x0000000e04157981 */ /* 0x0000a2000c1e1900 */
[----:B------:R-:W-:Y:S01]  /*02a0*/  MOV R7, 0x4 ;  /* 0x0000000400077802 */ /* 0x000fe20000000f00 */
[----:B------:R-:W-:Y:S02]  /*02b0*/  IMAD.WIDE R24, R25, 0x8, R4 ;  /* 0x0000000819187825 */ /* 0x000fe400078e0204 */
[----:B------:R1:W3:Y:S02]  /*02c0*/  LDG.E R19, desc[UR14][R8.64] ;  /* 0x0000000e08137981 */ /* 0x0002e4000c1e1900 */
[----:B------:R-:W-:Y:S02]  /*02d0*/  IMAD.WIDE R10, R14, R11, UR20 ;  /* 0x000000140e0a7e25 */ /* 0x000fe4000f8e020b */
[----:B------:R-:W4:Y:S04]  /*02e0*/  LDG.E R17, desc[UR14][R24.64] ;  /* 0x0000000e18117981 */ /* 0x000f28000c1e1900 */
[----:B------:R-:W4:Y:S01]  /*02f0*/  LDG.E R18, desc[UR14][R2.64+-0x8] ;  /* 0xfffff80e02127981 */ /* 0x000f22000c1e1900 */
[----:B------:R-:W-:-:S02]  /*0300*/  IMAD.MOV.U32 R23, RZ, RZ, 0x4 ;  /* 0x00000004ff177424 */ /* 0x000fc400078e00ff */
[----:B------:R-:W-:Y:S01]  /*0310*/  IMAD.WIDE R6, R14, R7, UR6 ;  /* 0x000000060e067e25 */ /* 0x000fe2000f8e0207 */
[----:B------:R5:W4:Y:S01]  /*0320*/  LDG.E R15, desc[UR14][R10.64] ;  /* 0x0000000e0a0f7981 */ /* 0x000b22000c1e1900 */
[----:B------:R-:W-:-:S03]  /*0330*/  MOV R27, 0x4 ;  /* 0x00000004001b7802 */ /* 0x000fc60000000f00 */
[----:B------:R-:W4:Y:S01]  /*0340*/  LDG.E R16, desc[UR14][R2.64+-0x4] ;  /* 0xfffffc0e02107981 */ /* 0x000f22000c1e1900 */
[----:B0-----:R-:W-:-:S03]  /*0350*/  IMAD.WIDE R4, R14, R23, UR8 ;  /* 0x000000080e047e25 */ /* 0x001fc6000f8e0217 */
[----:B------:R-:W4:Y:S01]  /*0360*/  LDG.E R6, desc[UR14][R6.64] ;  /* 0x0000000e06067981 */ /* 0x000f22000c1e1900 */
[----:B-1----:R-:W-:-:S03]  /*0370*/  IMAD.WIDE R8, R14, R27, UR10 ;  /* 0x0000000a0e087e25 */ /* 0x002fc6000f8e021b */
[----:B------:R-:W4:Y:S01]  /*0380*/  LDG.E R23, desc[UR14][R2.64] ;  /* 0x0000000e02177981 */ /* 0x000f22000c1e1900 */
[----:B-----5:R-:W-:-:S03]  /*0390*/  IMAD.MOV.U32 R11, RZ, RZ, 0x4 ;  /* 0x00000004ff0b7424 */ /* 0x020fc600078e00ff */
[----:B------:R0:W5:Y:S01]  /*03a0*/  LDG.E R4, desc[UR14][R4.64] ;  /* 0x0000000e04047981 */ /* 0x000162000c1e1900 */
[----:B------:R-:W-:-:S03]  /*03b0*/  IMAD.WIDE R10, R14, R11, UR12 ;  /* 0x0000000c0e0a7e25 */ /* 0x000fc6000f8e020b */
[----:B------:R-:W5:Y:S04]  /*03c0*/  LDG.E R25, desc[UR14][R2.64+0x4] ;  /* 0x0000040e02197981 */ /* 0x000f68000c1e1900 */
[----:B------:R-:W5:Y:S04]  /*03d0*/  LDG.E R9, desc[UR14][R8.64] ;  /* 0x0000000e08097981 */ /* 0x000f68000c1e1900 */
[----:B------:R-:W5:Y:S04]  /*03e0*/  LDG.E R24, desc[UR14][R2.64+0x8] ;  /* 0x0000080e02187981 */ /* 0x000f68000c1e1900 */
[----:B------:R-:W5:Y:S04]  /*03f0*/  LDG.E R10, desc[UR14][R10.64] ;  /* 0x0000000e0a0a7981 */ /* 0x000f68000c1e1900 */
[----:B------:R1:W5:Y:S01]  /*0400*/  LDG.E R27, desc[UR14][R2.64+0xc] ;  /* 0x00000c0e021b7981 */ /* 0x000362000c1e1900 */
[----:B------:R-:W-:-:S04]  /*0410*/  UIADD3 UR4, UPT, UPT, UR4, 0x8, URZ ;  /* 0x0000000804047890 */ /* 0x000fc8000fffe0ff */
[----:B------:R-:W-:Y:S01]  /*0420*/  UISETP.NE.AND UP0, UPT, UR4, URZ, UPT ;  /* 0x000000ff0400728c */ /* 0x000fe2000bf05270 */
[----:B0-----:R-:W-:Y:S02]  /*0430*/  MOV R5, UR16 ;  /* 0x0000001000057c02 */ /* 0x001fe40008000f00 */
[----:B-1----:R-:W-:-:S03]  /*0440*/  IADD3 R2, P0, PT, R2, 0x20, RZ ;  /* 0x0000002002027810 */ /* 0x002fc60007f1e0ff */
[----:B------:R-:W-:Y:S01]  /*0450*/  IMAD R14, R5, 0x8, R14 ;  /* 0x00000008050e7824 */ /* 0x000fe200078e020e */
[----:B------:R-:W-:Y:S02]  /*0460*/  IADD3.X R3, PT, PT, RZ, R3, RZ, P0, !PT ;  /* 0x00000003ff037210 */ /* 0x000fe400007fe4ff */
[----:B--2---:R-:W-:-:S04]  /*0470*/  VIADDMNMX.U32 R21, R21, R22, R12, PT ;  /* 0x0000001615157246 */ /* 0x004fc8000380000c */
[----:B---3--:R-:W-:-:S04]  /*0480*/  VIADDMNMX.U32 R19, R19, R20, R21, PT ;  /* 0x0000001413137246 */ /* 0x008fc80003800015 */
[----:B----4-:R-:W-:-:S04]  /*0490*/  VIADDMNMX.U32 R17, R17, R18, R19, PT ;  /* 0x0000001211117246 */ /* 0x010fc80003800013 */
[----:B------:R-:W-:-:S04]  /*04a0*/  VIADDMNMX.U32 R15, R15, R16, R17, PT ;  /* 0x000000100f0f7246 */ /* 0x000fc80003800011 */
[----:B------:R-:W-:-:S04]  /*04b0*/  VIADDMNMX.U32 R6, R6, R23, R15, PT ;  /* 0x0000001706067246 */ /* 0x000fc8000380000f */
[----:B-----5:R-:W-:-:S04]  /*04c0*/  VIADDMNMX.U32 R4, R4, R25, R6, PT ;  /* 0x0000001904047246 */ /* 0x020fc80003800006 */
[----:B------:R-:W-:-:S04]  /*04d0*/  VIADDMNMX.U32 R4, R9, R24, R4, PT ;  /* 0x0000001809047246 */ /* 0x000fc80003800004 */
[----:B------:R-:W-:Y:S01]  /*04e0*/  VIADDMNMX.U32 R12, R10, R27, R4, PT ;  /* 0x0000001b0a0c7246 */ /* 0x000fe20003800004 */
[----:B------:R-:W-:Y:S06]  /*04f0*/  BRA.U UP0, `(.L_x_1) ;  /* 0xfffffffd00407547 */ /* 0x000fec000b83ffff */
[----:B------:R-:W-:-:S12]  /*0500*/  ULOP3.LUT UR4, UR16, 0x7ffffff8, URZ, 0xc0, !UPT ;  /* 0x7ffffff810047892 */ /* 0x000fd8000f8ec0ff */
.L_x_0:
[----:B------:R-:W-:-:S04]  /*0510*/  ULOP3.LUT UR6, UR16, 0x7, URZ, 0xc0, !UPT ;  /* 0x0000000710067892 */ /* 0x000fc8000f8ec0ff */
[----:B------:R-:W-:-:S09]  /*0520*/  UISETP.NE.AND UP0, UPT, UR6, URZ, UPT ;  /* 0x000000ff0600728c */ /* 0x000fd2000bf05270 */
[----:B------:R-:W-:Y:S05]  /*0530*/  BRA.U !UP0, `(.L_x_2) ;  /* 0x0000000508347547 */ /* 0x000fea000b800000 */
[----:B------:R-:W-:Y:S02]  /*0540*/  UISETP.GE.U32.AND UP0, UPT, UR6, 0x4, UPT ;  /* 0x000000040600788c */ /* 0x000fe4000bf06070 */
[----:B------:R-:W-:-:S04]  /*0550*/  ULOP3.LUT UR5, UR16, 0x3, URZ, 0xc0, !UPT ;  /* 0x0000000310057892 */ /* 0x000fc8000f8ec0ff */
[----:B------:R-:W-:-:S03]  /*0560*/  UISETP.NE.AND UP1, UPT, UR5, URZ, UPT ;  /* 0x000000ff0500728c */ /* 0x000fc6000bf25270 */
[----:B------:R-:W-:Y:S08]  /*0570*/  BRA.U !UP0, `(.L_x_3) ;  /* 0x0000000108787547 */ /* 0x000ff0000b800000 */
[----:B------:R-:W1:Y:S01]  /*0580*/  LDC.64 R4, c[0x0][0x388] ;  /* 0x0000e200ff047b82 */ /* 0x000e620000000a00 */
[----:B------:R-:W2:Y:S01]  /*0590*/  LDCU.64 UR6, c[0x0][0x388] ;  /* 0x00007100ff0677ac */ /* 0x000ea20008000a00 */
[----:B------:R-:W-:Y:S01]  /*05a0*/  IMAD.U32 R7, RZ, RZ, UR4 ;  /* 0x00000004ff077e24 */ /* 0x000fe2000f8e00ff */
[C---:B------:R-:W-:Y:S01]  /*05b0*/  IADD3 R3, PT, PT, R13.reuse, UR4, RZ ;  /* 0x000000040d037c10 */ /* 0x040fe2000fffe0ff */
[----:B------:R-:W-:Y:S01]  /*05c0*/  IMAD.U32 R9, RZ, RZ, UR16 ;  /* 0x00000010ff097e24 */ /* 0x000fe2000f8e00ff */
[----:B------:R-:W-:Y:S01]  /*05d0*/  IADD3 R10, P0, PT, R13, UR4, RZ ;  /* 0x000000040d0a7c10 */ /* 0x000fe2000ff1e0ff */
[----:B------:R-:W-:Y:S02]  /*05e0*/  IMAD R7, R7, UR16, R0 ;  /* 0x0000001007077c24 */ /* 0x000fe4000f8e0200 */
[----:B------:R-:W-:Y:S01]  /*05f0*/  IMAD.U32 R11, RZ, RZ, UR16 ;  /* 0x00000010ff0b7e24 */ /* 0x000fe2000f8e00ff */
[----:B------:R-:W-:Y:S01]  /*0600*/  MOV R15, UR16 ;  /* 0x00000010000f7c02 */ /* 0x000fe20008000f00 */
[----:B-1----:R-:W-:-:S04]  /*0610*/  IMAD.WIDE R6, R7, 0x4, R4 ;  /* 0x0000000407067825 */ /* 0x002fc800078e0204 */
[----:B------:R-:W-:Y:S01]  /*0620*/  IMAD.WIDE.U32 R4, R3, 0x4, R4 ;  /* 0x0000000403047825 */ /* 0x000fe200078e0004 */
[----:B------:R-:W-:Y:S02]  /*0630*/  IADD3.X R3, PT, PT, RZ, RZ, RZ, P0, !PT ;  /* 0x000000ffff037210 */ /* 0x000fe400007fe4ff */
[C---:B--2---:R-:W-:Y:S01]  /*0640*/  LEA R2, P0, R10.reuse, UR6, 0x2 ;  /* 0x000000060a027c11 */ /* 0x044fe2000f8010ff */
[----:B------:R-:W-:Y:S02]  /*0650*/  IMAD.WIDE R8, R9, 0x4, R6 ;  /* 0x0000000409087825 */ /* 0x000fe400078e0206 */
[----:B0-----:R-:W2:Y:S01]  /*0660*/  LDG.E R5, desc[UR14][R4.64] ;  /* 0x0000000e04057981 */ /* 0x001ea2000c1e1900 */
[----:B------:R-:W-:-:S03]  /*0670*/  LEA.HI.X R3, R10, UR7, R3, 0x2, P0 ;  /* 0x000000070a037c11 */ /* 0x000fc600080f1403 */
[----:B------:R-:W2:Y:S01]  /*0680*/  LDG.E R6, desc[UR14][R6.64] ;  /* 0x0000000e06067981 */ /* 0x000ea2000c1e1900 */
[----:B------:R-:W-:-:S03]  /*0690*/  IMAD.WIDE R10, R11, 0x4, R8 ;  /* 0x000000040b0a7825 */ /* 0x000fc600078e0208 */
[----:B------:R-:W3:Y:S04]  /*06a0*/  LDG.E R17, desc[UR14][R8.64] ;  /* 0x0000000e08117981 */ /* 0x000ee8000c1e1900 */
[----:B------:R-:W3:Y:S01]  /*06b0*/  LDG.E R16, desc[UR14][R2.64+0x4] ;  /* 0x0000040e02107981 */ /* 0x000ee2000c1e1900 */
[----:B------:R-:W-:-:S03]  /*06c0*/  IMAD.WIDE R14, R15, 0x4, R10 ;  /* 0x000000040f0e7825 */ /* 0x000fc600078e020a */
[----:B------:R-:W4:Y:S04]  /*06d0*/  LDG.E R19, desc[UR14][R10.64] ;  /* 0x0000000e0a137981 */ /* 0x000f28000c1e1900 */
[----:B------:R-:W4:Y:S04]  /*06e0*/  LDG.E R18, desc[UR14][R2.64+0x8] ;  /* 0x0000080e02127981 */ /* 0x000f28000c1e1900 */
[----:B------:R-:W5:Y:S04]  /*06f0*/  LDG.E R20, desc[UR14][R2.64+0xc] ;  /* 0x00000c0e02147981 */ /* 0x000f68000c1e1900 */
[----:B------:R-:W5:Y:S01]  /*0700*/  LDG.E R14, desc[UR14][R14.64] ;  /* 0x0000000e0e0e7981 */ /* 0x000f62000c1e1900 */
[----:B------:R-:W-:Y:S01]  /*0710*/  UIADD3 UR4, UPT, UPT, UR4, 0x4, URZ ;  /* 0x0000000404047890 */ /* 0x000fe2000fffe0ff */
[----:B--2---:R-:W-:-:S04]  /*0720*/  VIADDMNMX.U32 R5, R6, R5, R12, PT ;  /* 0x0000000506057246 */ /* 0x004fc8000380000c */
[----:B---3--:R-:W-:-:S04]  /*0730*/  VIADDMNMX.U32 R5, R17, R16, R5, PT ;  /* 0x0000001011057246 */ /* 0x008fc80003800005 */
[----:B----4-:R-:W-:-:S04]  /*0740*/  VIADDMNMX.U32 R5, R19, R18, R5, PT ;  /* 0x0000001213057246 */ /* 0x010fc80003800005 */
[----:B-----5:R-:W-:-:S07]  /*0750*/  VIADDMNMX.U32 R12, R14, R20, R5, PT ;  /* 0x000000140e0c7246 */ /* 0x020fce0003800005 */
.L_x_3:
[----:B------:R-:W-:Y:S05]  /*0760*/  BRA.U !UP1, `(.L_x_2) ;  /* 0x0000000109a87547 */ /* 0x000fea000b800000 */
[----:B------:R-:W-:Y:S01]  /*0770*/  UISETP.NE.AND UP0, UPT, UR5, 0x1, UPT ;  /* 0x000000010500788c */ /* 0x000fe2000bf05270 */
[----:B------:R-:W-:Y:S01]  /*0780*/  MOV R7, UR4 ;  /* 0x0000000400077c02 */ /* 0x000fe20008000f00 */
[----:B------:R-:W-:Y:S02]  /*0790*/  ULOP3.LUT UR5, UR16, 0x1, URZ, 0xc0, !UPT ;  /* 0x0000000110057892 */ /* 0x000fe4000f8ec0ff */
[----:B------:R-:W-:Y:S02]  /*07a0*/  MOV R15, UR16 ;  /* 0x00000010000f7c02 */ /* 0x000fe40008000f00 */
[----:B------:R-:W-:Y:S01]  /*07b0*/  UISETP.NE.U32.AND UP1, UPT, UR5, 0x1, UPT ;  /* 0x000000010500788c */ /* 0x000fe2000bf25070 */
[----:B------:R-:W-:-:S04]  /*07c0*/  PLOP3.LUT P1, PT, PT, PT, UP0, 0x80, 0x8 ;  /* 0x000000000008781c */ /* 0x000fc80003f2f008 */
[----:B------:R-:W1:Y:S01]  /*07d0*/  @UP0 LDCU.64 UR6, c[0x0][0x388] ;  /* 0x00007100ff0607ac */ /* 0x000e620008000a00 */
[----:B------:R-:W-:Y:S01]  /*07e0*/  PLOP3.LUT P0, PT, PT, PT, UP1, 0x80, 0x8 ;  /* 0x000000000008781c */ /* 0x000fe20003f0f018 */
[----:B------:R-:W2:Y:S04]  /*07f0*/  @UP0 LDCU.64 UR8, c[0x0][0x388] ;  /* 0x00007100ff0807ac */ /* 0x000ea80008000a00 */
[----:B------:R-:W3:Y:S03]  /*0800*/  @!UP1 LDCU.64 UR10, c[0x0][0x388] ;  /* 0x00007100ff0a97ac */ /* 0x000ee60008000a00 */
[C---:B------:R-:W-:Y:S01]  /*0810*/  @P1 VIADD R3, R13.reuse, UR4 ;  /* 0x000000040d031c36 */ /* 0x040fe20008000000 */
[----:B------:R-:W-:Y:S01]  /*0820*/  @P1 IADD3 R6, P2, PT, R13, UR4, RZ ;  /* 0x000000040d061c10 */ /* 0x000fe2000ff5e0ff */
[----:B------:R-:W-:Y:S01]  /*0830*/  @UP0 UIADD3 UR4, UPT, UPT, UR4, 0x2, URZ ;  /* 0x0000000204040890 */ /* 0x000fe2000fffe0ff */
[----:B-1----:R-:W-:Y:S01]  /*0840*/  MOV R10, UR6 ;  /* 0x00000006000a7c02 */ /* 0x002fe20008000f00 */
[----:B------:R-:W-:Y:S01]  /*0850*/  IMAD.U32 R11, RZ, RZ, UR7 ;  /* 0x00000007ff0b7e24 */ /* 0x000fe2000f8e00ff */
[----:B------:R-:W-:Y:S01]  /*0860*/  MOV R5, UR7 ;  /* 0x0000000700057c02 */ /* 0x000fe20008000f00 */
[----:B------:R-:W-:-:S02]  /*0870*/  IMAD.U32 R4, RZ, RZ, UR6 ;  /* 0x00000006ff047e24 */ /* 0x000fc4000f8e00ff */
[----:B------:R-:W-:-:S04]  /*0880*/  @P1 IMAD.WIDE.U32 R10, R3, 0x4, R10 ;  /* 0x00000004030a1825 */ /* 0x000fc800078e000a */
[----:B------:R-:W-:Y:S02]  /*0890*/  @P1 IMAD R3, R7, UR16, R0 ;  /* 0x0000001007031c24 */ /* 0x000fe4000f8e0200 */
[----:B------:R-:W-:Y:S01]  /*08a0*/  @P1 IMAD.X R7, RZ, RZ, RZ, P2 ;  /* 0x000000ffff071224 */ /* 0x000fe200010e06ff */
[C---:B--2---:R-:W-:Y:S01]  /*08b0*/  @P1 LEA R2, P2, R6.reuse, UR8, 0x2 ;  /* 0x0000000806021c11 */ /* 0x044fe2000f8410ff */
[----:B------:R-:W-:Y:S01]  /*08c0*/  @P1 IMAD.WIDE R4, R3, 0x4, R4 ;  /* 0x0000000403041825 */ /* 0x000fe200078e0204 */
[----:B---3--:R-:W-:Y:S01]  /*08d0*/  MOV R8, UR10 ;  /* 0x0000000a00087c02 */ /* 0x008fe20008000f00 */
[----:B0-----:R-:W2:Y:S01]  /*08e0*/  @P1 LDG.E R11, desc[UR14][R10.64] ;  /* 0x0000000e0a0b1981 */ /* 0x001ea2000c1e1900 */
[----:B------:R-:W-:Y:S01]  /*08f0*/  @P1 LEA.HI.X R3, R6, UR9, R7, 0x2, P2 ;  /* 0x0000000906031c11 */ /* 0x000fe200090f1407 */
[----:B------:R-:W-:Y:S01]  /*0900*/  IMAD.U32 R19, RZ, RZ, UR4 ;  /* 0x00000004ff137e24 */ /* 0x000fe2000f8e00ff */
[----:B------:R-:W-:Y:S01]  /*0910*/  @!P0 IADD3 R17, PT, PT, R13, UR4, RZ ;  /* 0x000000040d118c10 */ /* 0x000fe2000fffe0ff */
[----:B------:R-:W-:Y:S01]  /*0920*/  IMAD.U32 R9, RZ, RZ, UR11 ;  /* 0x0000000bff097e24 */ /* 0x000fe2000f8e00ff */
[----:B------:R-:W-:Y:S01]  /*0930*/  MOV R7, UR11 ;  /* 0x0000000b00077c02 */ /* 0x000fe20008000f00 */
[----:B------:R-:W-:Y:S01]  /*0940*/  @P1 IMAD.WIDE R14, R15, 0x4, R4 ;  /* 0x000000040f0e1825 */ /* 0x000fe200078e0204 */
[----:B------:R-:W3:Y:S03]  /*0950*/  @P1 LDG.E R2, desc[UR14][R2.64+0x4] ;  /* 0x0000040e02021981 */ /* 0x000ee6000c1e1900 */
[----:B------:R-:W-:Y:S01]  /*0960*/  IMAD.U32 R6, RZ, RZ, UR10 ;  /* 0x0000000aff067e24 */ /* 0x000fe2000f8e00ff */
[----:B------:R-:W2:Y:S01]  /*0970*/  @P1 LDG.E R4, desc[UR14][R4.64] ;  /* 0x0000000e04041981 */ /* 0x000ea2000c1e1900 */
[----:B------:R-:W-:-:S02]  /*0980*/  @!P0 IMAD R19, R19, UR16, R0 ;  /* 0x0000001013138c24 */ /* 0x000fc4000f8e0200 */
[----:B------:R-:W-:Y:S01]  /*0990*/  @!P0 IMAD.WIDE.U32 R8, R17, 0x4, R8 ;  /* 0x0000000411088825 */ /* 0x000fe200078e0008 */
[----:B------:R-:W3:Y:S03]  /*09a0*/  @P1 LDG.E R14, desc[UR14][R14.64] ;  /* 0x0000000e0e0e1981 */ /* 0x000ee6000c1e1900 */
[----:B------:R-:W-:Y:S02]  /*09b0*/  @!P0 IMAD.WIDE R6, R19, 0x4, R6 ;  /* 0x0000000413068825 */ /* 0x000fe400078e0206 */
[----:B------:R-:W4:Y:S04]  /*09c0*/  @!P0 LDG.E R9, desc[UR14][R8.64] ;  /* 0x0000000e08098981 */ /* 0x000f28000c1e1900 */
[----:B------:R-:W4:Y:S01]  /*09d0*/  @!P0 LDG.E R6, desc[UR14][R6.64] ;  /* 0x0000000e06068981 */ /* 0x000f22000c1e1900 */
[----:B--2---:R-:W-:-:S04]  /*09e0*/  @P1 VIADDMNMX.U32 R11, R4, R11, R12, PT ;  /* 0x0000000b040b1246 */ /* 0x004fc8000380000c */
[----:B---3--:R-:W-:-:S04]  /*09f0*/  @P1 VIADDMNMX.U32 R12, R14, R2, R11, PT ;  /* 0x000000020e0c1246 */ /* 0x008fc8000380000b */
[----:B----4-:R-:W-:-:S07]  /*0a00*/  @!P0 VIADDMNMX.U32 R12, R6, R9, R12, PT ;  /* 0x00000009060c8246 */ /* 0x010fce000380000c */
.L_x_2:
[----:B------:R-:W1:Y:S01]  /*0a10*/  LDC.64 R2, c[0x0][0x390] ;  /* 0x0000e400ff027b82 */ /* 0x000e620000000a00 */
[----:B------:R-:W-:-:S04]  /*0a20*/  IMAD.IADD R13, R0, 0x1, R13 ;  /* 0x00000001000d7824 */ /* 0x000fc800078e020d */
[----:B-1----:R-:W-:-:S05]  /*0a30*/  IMAD.WIDE R2, R13, 0x4, R2 ;  /* 0x000000040d027825 */ /* 0x002fca00078e0202 */
[----:B0-----:R-:W-:Y:S01]  /*0a40*/  STG.E desc[UR14][R2.64], R12 ;  /* 0x0000000c02007986 */ /* 0x001fe2000c10190e */
[----:B------:R-:W-:Y:S05]  /*0a50*/  EXIT ;  /* 0x000000000000794d */ /* 0x000fea0003800000 */
.L_x_4:
[----:B------:R-:W-:-:S00]  /*0a60*/  BRA `(.L_x_4) ;  /* 0xfffffffc00fc7947 */ /* 0x000fc0000383ffff */
[----:B------:R-:W-:-:S00]  /*0a70*/  NOP ;  /* 0x0000000000007918 */ /* 0x000fc00000000000 */
        /* <DEDUP_REMOVED lines=8> */
.L_x_5:


//--------------------- .nv.shared.reserved.0     --------------------------
	.section	.nv.shared.reserved.0,"aw",@nobits
	.weak		__nv_reservedSMEM_offset_0_alias
	.size		__nv_reservedSMEM_offset_0_alias, 0, 64
	.other		__nv_reservedSMEM_offset_0_alias,@"STO_CUDA_RESERVED_SHARED STV_DEFAULT"
__nv_reservedSMEM_offset_0_alias:
	.zero		0
	.zero		64


//--------------------- .nv.constant0._Z11calculaDistiPjS_ --------------------------
	.section	.nv.constant0._Z11calculaDistiPjS_,"a",@progbits
	.sectionflags	@""
	.align	4
.nv.constant0._Z11calculaDistiPjS_:
	.zero		920


//--------------------- SYMBOLS --------------------------

	.type		.nv.reservedSmem.offset0,@object
	.size		.nv.reservedSmem.offset0,0x4
